	.headerflags	@"EF_CUDA_TEXMODE_UNIFIED EF_CUDA_64BIT_ADDRESS EF_CUDA_ACCELERATORS EF_CUDA_SM90 EF_CUDA_VIRTUAL_SM(EF_CUDA_SM90)"
	.elftype	@"ET_EXEC"


//--------------------- .nv.info                  --------------------------
	.section	.nv.info,"",@"SHT_CUDA_INFO"
	.align	4


	//----- nvinfo : EIATTR_REGCOUNT
	.align		4
        /*0000*/ 	.byte	0x04, 0x2f
        /*0002*/ 	.short	(.L_1 - .L_0)
	.align		4
.L_0:
        /*0004*/ 	.word	index@(triton_poi_fused_convolution_relu_14)
        /*0008*/ 	.word	0x0000000c


	//----- nvinfo : EIATTR_MIN_STACK_SIZE
	.align		4
.L_1:
        /*000c*/ 	.byte	0x04, 0x12
        /*000e*/ 	.short	(.L_3 - .L_2)
	.align		4
.L_2:
        /*0010*/ 	.word	index@(triton_poi_fused_convolution_relu_14)
        /*0014*/ 	.word	0x00000000


	//----- nvinfo : EIATTR_FRAME_SIZE
	.align		4
.L_3:
        /*0018*/ 	.byte	0x04, 0x11
        /*001a*/ 	.short	(.L_5 - .L_4)
	.align		4
.L_4:
        /*001c*/ 	.word	index@(triton_poi_fused_convolution_relu_14)
        /*0020*/ 	.word	0x00000000


	//----- nvinfo : EIATTR_MIN_STACK_SIZE
	.align		4
.L_5:
        /*0024*/ 	.byte	0x04, 0x12
        /*0026*/ 	.short	(.L_7 - .L_6)
	.align		4
.L_6:
        /*0028*/ 	.word	index@(triton_poi_fused_convolution_relu_14)
        /*002c*/ 	.word	0x00000000
.L_7:


//--------------------- .nv.info.triton_poi_fused_convolution_relu_14 --------------------------
	.section	.nv.info.triton_poi_fused_convolution_relu_14,"",@"SHT_CUDA_INFO"
	.sectionflags	@""
	.align	4


	//----- nvinfo : EIATTR_CUDA_API_VERSION
	.align		4
        /*0000*/ 	.byte	0x04, 0x37
        /*0002*/ 	.short	(.L_9 - .L_8)
.L_8:
        /*0004*/ 	.word	0x0000007c


	//----- nvinfo : EIATTR_KPARAM_INFO
	.align		4
.L_9:
        /*0008*/ 	.byte	0x04, 0x17
        /*000a*/ 	.short	(.L_11 - .L_10)
.L_10:
        /*000c*/ 	.word	0x00000000
        /*0010*/ 	.short	0x0002
        /*0012*/ 	.short	0x0010
        /*0014*/ 	.byte	0x00, 0xf0, 0x11, 0x00


	//----- nvinfo : EIATTR_KPARAM_INFO
	.align		4
.L_11:
        /*0018*/ 	.byte	0x04, 0x17
        /*001a*/ 	.short	(.L_13 - .L_12)
.L_12:
        /*001c*/ 	.word	0x00000000
        /*0020*/ 	.short	0x0001
        /*0022*/ 	.short	0x0008
        /*0024*/ 	.byte	0x00, 0xf4, 0x21, 0x00


	//----- nvinfo : EIATTR_KPARAM_INFO
	.align		4
.L_13:
        /*0028*/ 	.byte	0x04, 0x17
        /*002a*/ 	.short	(.L_15 - .L_14)
.L_14:
        /*002c*/ 	.word	0x00000000
        /*0030*/ 	.short	0x0000
        /*0032*/ 	.short	0x0000
        /*0034*/ 	.byte	0x00, 0xf4, 0x21, 0x00


	//----- nvinfo : EIATTR_SPARSE_MMA_MASK
	.align		4
.L_15:
        /*0038*/ 	.byte	0x03, 0x50
        /*003a*/ 	.short	0x0000


	//----- nvinfo : EIATTR_MAXREG_COUNT
	.align		4
        /*003c*/ 	.byte	0x03, 0x1b
        /*003e*/ 	.short	0x00ff


	//----- nvinfo : EIATTR_EXIT_INSTR_OFFSETS
	.align		4
        /*0040*/ 	.byte	0x04, 0x1c
        /*0042*/ 	.short	(.L_17 - .L_16)


	//   ....[0]....
.L_16:
        /*0044*/ 	.word	0x00000180


	//----- nvinfo : EIATTR_REQNTID
	.align		4
.L_17:
        /*0048*/ 	.byte	0x04, 0x10
        /*004a*/ 	.short	(.L_19 - .L_18)
.L_18:
        /*004c*/ 	.word	0x00000080
        /*0050*/ 	.word	0x00000001
        /*0054*/ 	.word	0x00000001


	//----- nvinfo : EIATTR_CBANK_PARAM_SIZE
	.align		4
.L_19:
        /*0058*/ 	.byte	0x03, 0x19
        /*005a*/ 	.short	0x0014


	//----- nvinfo : EIATTR_PARAM_CBANK
	.align		4
        /*005c*/ 	.byte	0x04, 0x0a
        /*005e*/ 	.short	(.L_21 - .L_20)
	.align		4
.L_20:
        /*0060*/ 	.word	index@(.nv.constant0.triton_poi_fused_convolution_relu_14)
        /*0064*/ 	.short	0x0210
        /*0066*/ 	.short	0x0014


	//----- nvinfo : EIATTR_SW_WAR
	.align		4
.L_21:
        /*0068*/ 	.byte	0x04, 0x36
        /*006a*/ 	.short	(.L_23 - .L_22)
.L_22:
        /*006c*/ 	.word	0x00000008
.L_23:


//--------------------- .nv.callgraph             --------------------------
	.section	.nv.callgraph,"",@"SHT_CUDA_CALLGRAPH"
	.align	4
	.sectionentsize	8
	.align		4
        /*0000*/ 	.word	0x00000000
	.align		4
        /*0004*/ 	.word	0xffffffff
	.align		4
        /*0008*/ 	.word	0x00000000
	.align		4
        /*000c*/ 	.word	0xfffffffe
	.align		4
        /*0010*/ 	.word	0x00000000
	.align		4
        /*0014*/ 	.word	0xfffffffd
	.align		4
        /*0018*/ 	.word	0x00000000
	.align		4
        /*001c*/ 	.word	0xfffffffc


//--------------------- .text.triton_poi_fused_convolution_relu_14 --------------------------
	.section	.text.triton_poi_fused_convolution_relu_14,"ax",@progbits
	.align	128
        .global         triton_poi_fused_convolution_relu_14
        .type           triton_poi_fused_convolution_relu_14,@function
        .size           triton_poi_fused_convolution_relu_14,(.L_x_1 - triton_poi_fused_convolution_relu_14)
        .other          triton_poi_fused_convolution_relu_14,@"STO_CUDA_ENTRY STV_DEFAULT"
triton_poi_fused_convolution_relu_14:
.text.triton_poi_fused_convolution_relu_14:
[----:B------:R-:W-:Y:S01]  /*0000*/  LDC R1, c[0x0][0x28] ;  /* 0x00000a00ff017b82 */ /* 0x000fe20000000800 */
[----:B------:R-:W1:Y:S07]  /*0010*/  S2R R0, SR_TID.X ;  /* 0x0000000000007919 */ /* 0x000e6e0000002100 */
[----:B------:R-:W2:Y:S01]  /*0020*/  LDC.64 R4, c[0x0][0x218] ;  /* 0x00008600ff047b82 */ /* 0x000ea20000000a00 */
[----:B------:R-:W-:Y:S01]  /*0030*/  ULDC.64 UR4, c[0x0][0x208] ;  /* 0x0000820000047ab9 */ /* 0x000fe20000000a00 */
[----:B------:R-:W3:Y:S01]  /*0040*/  S2R R7, SR_CTAID.X ;  /* 0x0000000000077919 */ /* 0x000ee20000002500 */
[----:B-1----:R-:W-:-:S02]  /*0050*/  LOP3.LUT R0, R0, 0x7f, RZ, 0xc0, !PT ;  /* 0x0000007f00007812 */ /* 0x002fc400078ec0ff */
[----:B---3--:R-:W-:-:S03]  /*0060*/  SHF.R.S32.HI R2, RZ, 0x18, R7 ;  /* 0x00000018ff027819 */ /* 0x008fc60000011407 */
[----:B------:R-:W-:Y:S01]  /*0070*/  IMAD R7, R7, 0x80, R0 ;  /* 0x0000008007077824 */ /* 0x000fe200078e0200 */
[----:B------:R-:W-:Y:S02]  /*0080*/  SGXT R0, R2, 0x1 ;  /* 0x000000010200781a */ /* 0x000fe40000000200 */
[----:B------:R-:W1:Y:S02]  /*0090*/  LDC.64 R2, c[0x0][0x210] ;  /* 0x00008400ff027b82 */ /* 0x000e640000000a00 */
[----:B------:R-:W-:-:S04]  /*00a0*/  LEA.HI R0, R0, R7, RZ, 0x2 ;  /* 0x0000000700007211 */ /* 0x000fc800078f10ff */
[--C-:B------:R-:W-:Y:S02]  /*00b0*/  SHF.R.S32.HI R6, RZ, 0x2, R0.reuse ;  /* 0x00000002ff067819 */ /* 0x100fe40000011400 */
[----:B------:R-:W-:-:S04]  /*00c0*/  SHF.R.S32.HI R9, RZ, 0x1f, R0 ;  /* 0x0000001fff097819 */ /* 0x000fc80000011400 */
[----:B------:R-:W-:-:S04]  /*00d0*/  LEA.HI R9, R9, R6, RZ, 0x8 ;  /* 0x0000000609097211 */ /* 0x000fc800078f40ff */
[----:B------:R-:W-:-:S05]  /*00e0*/  LOP3.LUT R9, R9, 0xffffff00, RZ, 0xc0, !PT ;  /* 0xffffff0009097812 */ /* 0x000fca00078ec0ff */
[----:B------:R-:W-:Y:S02]  /*00f0*/  IMAD.IADD R9, R6, 0x1, -R9 ;  /* 0x0000000106097824 */ /* 0x000fe400078e0a09 */
[----:B-1----:R-:W-:-:S04]  /*0100*/  IMAD.WIDE R2, R7, 0x4, R2 ;  /* 0x0000000407027825 */ /* 0x002fc800078e0202 */
[----:B--2---:R-:W-:Y:S01]  /*0110*/  IMAD.WIDE R4, R9, 0x4, R4 ;  /* 0x0000000409047825 */ /* 0x004fe200078e0204 */
[----:B------:R-:W2:Y:S05]  /*0120*/  LDG.E R0, desc[UR4][R2.64] ;  /* 0x0000000402007981 */ /* 0x000eaa000c1e1900 */
[----:B------:R-:W2:Y:S02]  /*0130*/  LDG.E.EL R5, desc[UR4][R4.64] ;  /* 0x0000000404057981 */ /* 0x000ea4000c2e1900 */
[C---:B--2---:R-:W-:Y:S01]  /*0140*/  FADD R6, R0.reuse, R5 ;  /* 0x0000000500067221 */ /* 0x044fe20000000000 */
[----:B------:R-:W-:-:S04]  /*0150*/  FSETP.GEU.AND P0, PT, R0, -R5, PT ;  /* 0x800000050000720b */ /* 0x000fc80003f0e000 */
[----:B------:R-:W-:-:S05]  /*0160*/  FSEL R7, R6, RZ, P0 ;  /* 0x000000ff06077208 */ /* 0x000fca0000000000 */
[----:B------:R-:W-:Y:S01]  /*0170*/  STG.E desc[UR4][R2.64], R7 ;  /* 0x0000000702007986 */ /* 0x000fe2000c101904 */
[----:B------:R-:W-:Y:S05]  /*0180*/  EXIT ;  /* 0x000000000000794d */ /* 0x000fea0003800000 */
.L_x_0:
[----:B------:R-:W-:-:S00]  /*0190*/  BRA `(.L_x_0) ;  /* 0xfffffffc00fc7947 */ /* 0x000fc0000383ffff */
[----:B------:R-:W-:-:S00]  /*01a0*/  NOP ;  /* 0x0000000000007918 */ /* 0x000fc00000000000 */
        /* <DEDUP_REMOVED lines=13> */
.L_x_1:


//--------------------- .nv.constant0.triton_poi_fused_convolution_relu_14 --------------------------
	.section	.nv.constant0.triton_poi_fused_convolution_relu_14,"a",@progbits
	.sectionflags	@""
	.align	4
.nv.constant0.triton_poi_fused_convolution_relu_14:
	.zero		548
